//
// Generated by NVIDIA NVVM Compiler
//
// Compiler Build ID: CL-36424714
// Cuda compilation tools, release 13.0, V13.0.88
// Based on NVVM 20.0.0
//

.version 9.0
.target sm_100
.address_size 64

	// .globl	_Z13productMatrixPiS_S_ii

.visible .entry _Z13productMatrixPiS_S_ii(
	.param .u64 .ptr .align 1 _Z13productMatrixPiS_S_ii_param_0,
	.param .u64 .ptr .align 1 _Z13productMatrixPiS_S_ii_param_1,
	.param .u64 .ptr .align 1 _Z13productMatrixPiS_S_ii_param_2,
	.param .u32 _Z13productMatrixPiS_S_ii_param_3,
	.param .u32 _Z13productMatrixPiS_S_ii_param_4
)
{
	.reg .pred 	%p<13>;
	.reg .b32 	%r<157>;
	.reg .b64 	%rd<69>;

	ld.param.u64 	%rd4, [_Z13productMatrixPiS_S_ii_param_0];
	ld.param.u64 	%rd5, [_Z13productMatrixPiS_S_ii_param_1];
	ld.param.u64 	%rd3, [_Z13productMatrixPiS_S_ii_param_2];
	ld.param.u32 	%r56, [_Z13productMatrixPiS_S_ii_param_3];
	ld.param.u32 	%r57, [_Z13productMatrixPiS_S_ii_param_4];
	cvta.to.global.u64 	%rd1, %rd5;
	cvta.to.global.u64 	%rd2, %rd4;
	mov.u32 	%r58, %ntid.x;
	mov.u32 	%r59, %ctaid.x;
	mul.lo.s32 	%r1, %r58, %r59;
	mov.u32 	%r2, %tid.x;
	add.s32 	%r3, %r1, %r2;
	mov.u32 	%r60, %ntid.y;
	mov.u32 	%r61, %ctaid.y;
	mov.u32 	%r62, %tid.y;
	mad.lo.s32 	%r4, %r60, %r61, %r62;
	setp.ge.u32 	%p1, %r3, %r57;
	setp.ge.u32 	%p2, %r4, %r56;
	or.pred  	%p3, %p2, %p1;
	@%p3 bra 	$L__BB0_14;
	setp.lt.s32 	%p4, %r57, 1;
	mov.b32 	%r156, 0;
	@%p4 bra 	$L__BB0_13;
	mul.lo.s32 	%r5, %r57, %r4;
	and.b32  	%r6, %r57, 7;
	setp.lt.u32 	%p5, %r57, 8;
	mov.b32 	%r156, 0;
	mov.u32 	%r152, %r156;
	@%p5 bra 	$L__BB0_5;
	and.b32  	%r152, %r57, 2147483640;
	neg.s32 	%r145, %r152;
	add.s32 	%r67, %r2, %r56;
	add.s32 	%r144, %r67, %r1;
	shl.b32 	%r10, %r56, 3;
	shl.b32 	%r68, %r56, 1;
	add.s32 	%r143, %r3, %r68;
	mad.lo.s32 	%r142, %r56, 3, %r3;
	shl.b32 	%r69, %r56, 2;
	add.s32 	%r141, %r3, %r69;
	mad.lo.s32 	%r140, %r56, 5, %r3;
	mad.lo.s32 	%r139, %r56, 6, %r3;
	mad.lo.s32 	%r138, %r56, 7, %r3;
	add.s32 	%r136, %r5, 3;
	mov.b32 	%r156, 0;
	mov.u32 	%r137, %r3;
$L__BB0_4:
	.pragma "nounroll";
	add.s32 	%r70, %r136, -3;
	mul.wide.u32 	%rd6, %r70, 4;
	add.s64 	%rd7, %rd2, %rd6;
	ld.global.u32 	%r71, [%rd7];
	mul.wide.u32 	%rd8, %r137, 4;
	add.s64 	%rd9, %rd1, %rd8;
	ld.global.u32 	%r72, [%rd9];
	mad.lo.s32 	%r73, %r72, %r71, %r156;
	add.s32 	%r74, %r136, -2;
	mul.wide.u32 	%rd10, %r74, 4;
	add.s64 	%rd11, %rd2, %rd10;
	ld.global.u32 	%r75, [%rd11];
	mul.wide.u32 	%rd12, %r144, 4;
	add.s64 	%rd13, %rd1, %rd12;
	ld.global.u32 	%r76, [%rd13];
	mad.lo.s32 	%r77, %r76, %r75, %r73;
	add.s32 	%r78, %r136, -1;
	mul.wide.u32 	%rd14, %r78, 4;
	add.s64 	%rd15, %rd2, %rd14;
	ld.global.u32 	%r79, [%rd15];
	mul.wide.u32 	%rd16, %r143, 4;
	add.s64 	%rd17, %rd1, %rd16;
	ld.global.u32 	%r80, [%rd17];
	mad.lo.s32 	%r81, %r80, %r79, %r77;
	add.s32 	%r82, %r136, 4;
	mul.wide.u32 	%rd18, %r136, 4;
	add.s64 	%rd19, %rd2, %rd18;
	ld.global.u32 	%r83, [%rd19];
	mul.wide.u32 	%rd20, %r142, 4;
	add.s64 	%rd21, %rd1, %rd20;
	ld.global.u32 	%r84, [%rd21];
	mad.lo.s32 	%r85, %r84, %r83, %r81;
	add.s32 	%r86, %r136, 1;
	mul.wide.u32 	%rd22, %r86, 4;
	add.s64 	%rd23, %rd2, %rd22;
	ld.global.u32 	%r87, [%rd23];
	mul.wide.u32 	%rd24, %r141, 4;
	add.s64 	%rd25, %rd1, %rd24;
	ld.global.u32 	%r88, [%rd25];
	mad.lo.s32 	%r89, %r88, %r87, %r85;
	add.s32 	%r90, %r136, 2;
	mul.wide.u32 	%rd26, %r90, 4;
	add.s64 	%rd27, %rd2, %rd26;
	ld.global.u32 	%r91, [%rd27];
	mul.wide.u32 	%rd28, %r140, 4;
	add.s64 	%rd29, %rd1, %rd28;
	ld.global.u32 	%r92, [%rd29];
	mad.lo.s32 	%r93, %r92, %r91, %r89;
	add.s32 	%r94, %r136, 3;
	mul.wide.u32 	%rd30, %r94, 4;
	add.s64 	%rd31, %rd2, %rd30;
	ld.global.u32 	%r95, [%rd31];
	mul.wide.u32 	%rd32, %r139, 4;
	add.s64 	%rd33, %rd1, %rd32;
	ld.global.u32 	%r96, [%rd33];
	mad.lo.s32 	%r97, %r96, %r95, %r93;
	mul.wide.u32 	%rd34, %r82, 4;
	add.s64 	%rd35, %rd2, %rd34;
	ld.global.u32 	%r98, [%rd35];
	mul.wide.u32 	%rd36, %r138, 4;
	add.s64 	%rd37, %rd1, %rd36;
	ld.global.u32 	%r99, [%rd37];
	mad.lo.s32 	%r156, %r99, %r98, %r97;
	add.s32 	%r145, %r145, 8;
	add.s32 	%r144, %r144, %r10;
	add.s32 	%r143, %r143, %r10;
	add.s32 	%r142, %r142, %r10;
	add.s32 	%r141, %r141, %r10;
	add.s32 	%r140, %r140, %r10;
	add.s32 	%r139, %r139, %r10;
	add.s32 	%r138, %r138, %r10;
	add.s32 	%r137, %r137, %r10;
	add.s32 	%r136, %r136, 8;
	setp.ne.s32 	%p6, %r145, 0;
	@%p6 bra 	$L__BB0_4;
$L__BB0_5:
	setp.eq.s32 	%p7, %r6, 0;
	@%p7 bra 	$L__BB0_13;
	and.b32  	%r43, %r57, 3;
	setp.lt.u32 	%p8, %r6, 4;
	@%p8 bra 	$L__BB0_8;
	add.s32 	%r101, %r152, %r5;
	mul.wide.u32 	%rd38, %r101, 4;
	add.s64 	%rd39, %rd2, %rd38;
	ld.global.u32 	%r102, [%rd39];
	mad.lo.s32 	%r103, %r152, %r56, %r3;
	mul.wide.u32 	%rd40, %r103, 4;
	add.s64 	%rd41, %rd1, %rd40;
	ld.global.u32 	%r104, [%rd41];
	mad.lo.s32 	%r105, %r104, %r102, %r156;
	add.s32 	%r106, %r101, 1;
	mul.wide.u32 	%rd42, %r106, 4;
	add.s64 	%rd43, %rd2, %rd42;
	ld.global.u32 	%r107, [%rd43];
	add.s32 	%r108, %r103, %r56;
	mul.wide.u32 	%rd44, %r108, 4;
	add.s64 	%rd45, %rd1, %rd44;
	ld.global.u32 	%r109, [%rd45];
	mad.lo.s32 	%r110, %r109, %r107, %r105;
	add.s32 	%r111, %r101, 2;
	mul.wide.u32 	%rd46, %r111, 4;
	add.s64 	%rd47, %rd2, %rd46;
	ld.global.u32 	%r112, [%rd47];
	add.s32 	%r113, %r108, %r56;
	mul.wide.u32 	%rd48, %r113, 4;
	add.s64 	%rd49, %rd1, %rd48;
	ld.global.u32 	%r114, [%rd49];
	mad.lo.s32 	%r115, %r114, %r112, %r110;
	add.s32 	%r116, %r101, 3;
	mul.wide.u32 	%rd50, %r116, 4;
	add.s64 	%rd51, %rd2, %rd50;
	ld.global.u32 	%r117, [%rd51];
	add.s32 	%r118, %r113, %r56;
	mul.wide.u32 	%rd52, %r118, 4;
	add.s64 	%rd53, %rd1, %rd52;
	ld.global.u32 	%r119, [%rd53];
	mad.lo.s32 	%r156, %r119, %r117, %r115;
	add.s32 	%r152, %r152, 4;
$L__BB0_8:
	setp.eq.s32 	%p9, %r43, 0;
	@%p9 bra 	$L__BB0_13;
	setp.eq.s32 	%p10, %r43, 1;
	@%p10 bra 	$L__BB0_11;
	add.s32 	%r121, %r152, %r5;
	mul.wide.u32 	%rd54, %r121, 4;
	add.s64 	%rd55, %rd2, %rd54;
	ld.global.u32 	%r122, [%rd55];
	mad.lo.s32 	%r123, %r152, %r56, %r3;
	mul.wide.u32 	%rd56, %r123, 4;
	add.s64 	%rd57, %rd1, %rd56;
	ld.global.u32 	%r124, [%rd57];
	mad.lo.s32 	%r125, %r124, %r122, %r156;
	add.s32 	%r126, %r121, 1;
	mul.wide.u32 	%rd58, %r126, 4;
	add.s64 	%rd59, %rd2, %rd58;
	ld.global.u32 	%r127, [%rd59];
	add.s32 	%r128, %r123, %r56;
	mul.wide.u32 	%rd60, %r128, 4;
	add.s64 	%rd61, %rd1, %rd60;
	ld.global.u32 	%r129, [%rd61];
	mad.lo.s32 	%r156, %r129, %r127, %r125;
	add.s32 	%r152, %r152, 2;
$L__BB0_11:
	and.b32  	%r130, %r57, 1;
	setp.eq.b32 	%p11, %r130, 1;
	not.pred 	%p12, %p11;
	@%p12 bra 	$L__BB0_13;
	add.s32 	%r131, %r152, %r5;
	mul.wide.u32 	%rd62, %r131, 4;
	add.s64 	%rd63, %rd2, %rd62;
	ld.global.u32 	%r132, [%rd63];
	mad.lo.s32 	%r133, %r152, %r56, %r3;
	mul.wide.u32 	%rd64, %r133, 4;
	add.s64 	%rd65, %rd1, %rd64;
	ld.global.u32 	%r134, [%rd65];
	mad.lo.s32 	%r156, %r134, %r132, %r156;
$L__BB0_13:
	mad.lo.s32 	%r135, %r57, %r4, %r3;
	cvta.to.global.u64 	%rd66, %rd3;
	mul.wide.u32 	%rd67, %r135, 4;
	add.s64 	%rd68, %rd66, %rd67;
	st.global.u32 	[%rd68], %r156;
$L__BB0_14:
	ret;

}
	// .globl	_Z9addVectorPiS_S_i
.visible .entry _Z9addVectorPiS_S_i(
	.param .u64 .ptr .align 1 _Z9addVectorPiS_S_i_param_0,
	.param .u64 .ptr .align 1 _Z9addVectorPiS_S_i_param_1,
	.param .u64 .ptr .align 1 _Z9addVectorPiS_S_i_param_2,
	.param .u32 _Z9addVectorPiS_S_i_param_3
)
{
	.reg .pred 	%p<2>;
	.reg .b32 	%r<15>;
	.reg .b64 	%rd<11>;

	ld.param.u64 	%rd1, [_Z9addVectorPiS_S_i_param_0];
	ld.param.u64 	%rd2, [_Z9addVectorPiS_S_i_param_1];
	ld.param.u64 	%rd3, [_Z9addVectorPiS_S_i_param_2];
	ld.param.u32 	%r2, [_Z9addVectorPiS_S_i_param_3];
	mov.u32 	%r3, %ntid.x;
	mov.u32 	%r4, %ctaid.x;
	mov.u32 	%r5, %tid.x;
	mov.u32 	%r6, %ntid.y;
	mov.u32 	%r7, %ctaid.y;
	mov.u32 	%r8, %tid.y;
	mad.lo.s32 	%r9, %r6, %r7, %r8;
	mov.u32 	%r10, %nctaid.x;
	mad.lo.s32 	%r11, %r9, %r10, %r4;
	mad.lo.s32 	%r1, %r11, %r3, %r5;
	setp.ge.u32 	%p1, %r1, %r2;
	@%p1 bra 	$L__BB1_2;
	cvta.to.global.u64 	%rd4, %rd1;
	cvta.to.global.u64 	%rd5, %rd2;
	cvta.to.global.u64 	%rd6, %rd3;
	mul.wide.u32 	%rd7, %r1, 4;
	add.s64 	%rd8, %rd4, %rd7;
	ld.global.u32 	%r12, [%rd8];
	add.s64 	%rd9, %rd5, %rd7;
	ld.global.u32 	%r13, [%rd9];
	add.s32 	%r14, %r13, %r12;
	add.s64 	%rd10, %rd6, %rd7;
	st.global.u32 	[%rd10], %r14;
$L__BB1_2:
	ret;

}


// ===== COMPILED SASS (sm_100) =====

	.target	sm_100

	.elftype	@"ET_EXEC"


//--------------------- .note.nv.tkinfo           --------------------------
	.section	.note.nv.tkinfo,"",@"SHT_NOTE"
	.sectionflags	@"SHF_NOTE_NV_TKINFO"
	.tkinfo
        /*0018*/ 	.word	0x00000002
        /*0030*/ 	.string	""
        /*0030*/ 	.string	"ptxas"
        /*0030*/ 	.string	"Cuda compilation tools, release 13.0, V13.0.88"
        /*0030*/ 	.string	"Build cuda_13.0.r13.0/compiler.36424714_0"
        /*0030*/ 	.string	"-arch sm_100 -m 64 "



//--------------------- .note.nv.cuinfo           --------------------------
	.section	.note.nv.cuinfo,"",@"SHT_NOTE"
	.sectionflags	@"SHF_NOTE_NV_CUINFO"
        /*0018*/ 	.short	0x0002
        /*001a*/ 	.short	0x0064
        /*001c*/ 	.short	0x0082
	.zero		2


//--------------------- .nv.info                  --------------------------
	.section	.nv.info,"",@"SHT_CUDA_INFO"
	.align	4


	//----- nvinfo : EIATTR_REGCOUNT
	.align		4
        /*0000*/ 	.byte	0x04, 0x2f
        /*0002*/ 	.short	(.L_1 - .L_0)
	.align		4
.L_0:
        /*0004*/ 	.word	index@(_Z13productMatrixPiS_S_ii)
        /*0008*/ 	.word	0x00000020


	//----- nvinfo : EIATTR_FRAME_SIZE
	.align		4
.L_1:
        /*000c*/ 	.byte	0x04, 0x11
        /*000e*/ 	.short	(.L_3 - .L_2)
	.align		4
.L_2:
        /*0010*/ 	.word	index@(_Z13productMatrixPiS_S_ii)
        /*0014*/ 	.word	0x00000000


	//----- nvinfo : EIATTR_REGCOUNT
	.align		4
.L_3:
        /*0018*/ 	.byte	0x04, 0x2f
        /*001a*/ 	.short	(.L_5 - .L_4)
	.align		4
.L_4:
        /*001c*/ 	.word	index@(_Z9addVectorPiS_S_i)
        /*0020*/ 	.word	0x0000000c


	//----- nvinfo : EIATTR_FRAME_SIZE
	.align		4
.L_5:
        /*0024*/ 	.byte	0x04, 0x11
        /*0026*/ 	.short	(.L_7 - .L_6)
	.align		4
.L_6:
        /*0028*/ 	.word	index@(_Z9addVectorPiS_S_i)
        /*002c*/ 	.word	0x00000000


	//----- nvinfo : EIATTR_MIN_STACK_SIZE
	.align		4
.L_7:
        /*0030*/ 	.byte	0x04, 0x12
        /*0032*/ 	.short	(.L_9 - .L_8)
	.align		4
.L_8:
        /*0034*/ 	.word	index@(_Z9addVectorPiS_S_i)
        /*0038*/ 	.word	0x00000000


	//----- nvinfo : EIATTR_MIN_STACK_SIZE
	.align		4
.L_9:
        /*003c*/ 	.byte	0x04, 0x12
        /*003e*/ 	.short	(.L_11 - .L_10)
	.align		4
.L_10:
        /*0040*/ 	.word	index@(_Z13productMatrixPiS_S_ii)
        /*0044*/ 	.word	0x00000000
.L_11:


//--------------------- .nv.compat                --------------------------
	.section	.nv.compat,"",@"SHT_CUDA_COMPAT_INFO"
	.align	4
        /*0000*/ 	.byte	0x02, 0x09, 0x00, 0x00, 0x02, 0x02, 0x01, 0x00, 0x02, 0x05, 0x05, 0x00, 0x03, 0x07, 0x01, 0x01
        /*0010*/ 	.byte	0x02, 0x03, 0x00, 0x00, 0x02, 0x06, 0x01, 0x00, 0x04, 0x0b, 0x08, 0x00, 0x09, 0x00, 0x00, 0x00
        /*0020*/ 	.byte	0x00, 0x00, 0x00, 0x00


//--------------------- .nv.info._Z9addVectorPiS_S_i --------------------------
	.section	.nv.info._Z9addVectorPiS_S_i,"",@"SHT_CUDA_INFO"
	.sectionflags	@""
	.align	4


	//----- nvinfo : EIATTR_CUDA_API_VERSION
	.align		4
        /*0000*/ 	.byte	0x04, 0x37
        /*0002*/ 	.short	(.L_13 - .L_12)
.L_12:
        /*0004*/ 	.word	0x00000082


	//----- nvinfo : EIATTR_KPARAM_INFO
	.align		4
.L_13:
        /*0008*/ 	.byte	0x04, 0x17
        /*000a*/ 	.short	(.L_15 - .L_14)
.L_14:
        /*000c*/ 	.word	0x00000000
        /*0010*/ 	.short	0x0003
        /*0012*/ 	.short	0x0018
        /*0014*/ 	.byte	0x00, 0xf0, 0x11, 0x00


	//----- nvinfo : EIATTR_KPARAM_INFO
	.align		4
.L_15:
        /*0018*/ 	.byte	0x04, 0x17
        /*001a*/ 	.short	(.L_17 - .L_16)
.L_16:
        /*001c*/ 	.word	0x00000000
        /*0020*/ 	.short	0x0002
        /*0022*/ 	.short	0x0010
        /*0024*/ 	.byte	0x00, 0xf5, 0x21, 0x00


	//----- nvinfo : EIATTR_KPARAM_INFO
	.align		4
.L_17:
        /*0028*/ 	.byte	0x04, 0x17
        /*002a*/ 	.short	(.L_19 - .L_18)
.L_18:
        /*002c*/ 	.word	0x00000000
        /*0030*/ 	.short	0x0001
        /*0032*/ 	.short	0x0008
        /*0034*/ 	.byte	0x00, 0xf5, 0x21, 0x00


	//----- nvinfo : EIATTR_KPARAM_INFO
	.align		4
.L_19:
        /*0038*/ 	.byte	0x04, 0x17
        /*003a*/ 	.short	(.L_21 - .L_20)
.L_20:
        /*003c*/ 	.word	0x00000000
        /*0040*/ 	.short	0x0000
        /*0042*/ 	.short	0x0000
        /*0044*/ 	.byte	0x00, 0xf5, 0x21, 0x00


	//----- nvinfo : EIATTR_SPARSE_MMA_MASK
	.align		4
.L_21:
        /*0048*/ 	.byte	0x03, 0x50
        /*004a*/ 	.short	0x0000


	//----- nvinfo : EIATTR_MAXREG_COUNT
	.align		4
        /*004c*/ 	.byte	0x03, 0x1b
        /*004e*/ 	.short	0x00ff


	//----- nvinfo : EIATTR_MERCURY_ISA_VERSION
	.align		4
        /*0050*/ 	.byte	0x03, 0x5f
        /*0052*/ 	.short	0x0101


	//----- nvinfo : EIATTR_VRC_CTA_INIT_COUNT
	.align		4
        /*0054*/ 	.byte	0x02, 0x4a
	.zero		1
	.zero		1


	//----- nvinfo : EIATTR_EXIT_INSTR_OFFSETS
	.align		4
        /*0058*/ 	.byte	0x04, 0x1c
        /*005a*/ 	.short	(.L_23 - .L_22)


	//   ....[0]....
.L_22:
        /*005c*/ 	.word	0x000000d0


	//   ....[1]....
        /*0060*/ 	.word	0x00000190


	//----- nvinfo : EIATTR_CBANK_PARAM_SIZE
	.align		4
.L_23:
        /*0064*/ 	.byte	0x03, 0x19
        /*0066*/ 	.short	0x001c


	//----- nvinfo : EIATTR_PARAM_CBANK
	.align		4
        /*0068*/ 	.byte	0x04, 0x0a
        /*006a*/ 	.short	(.L_25 - .L_24)
	.align		4
.L_24:
        /*006c*/ 	.word	index@(.nv.constant0._Z9addVectorPiS_S_i)
        /*0070*/ 	.short	0x0380
        /*0072*/ 	.short	0x001c


	//----- nvinfo : EIATTR_SW_WAR
	.align		4
.L_25:
        /*0074*/ 	.byte	0x04, 0x36
        /*0076*/ 	.short	(.L_27 - .L_26)
.L_26:
        /*0078*/ 	.word	0x00000008
.L_27:


//--------------------- .nv.info._Z13productMatrixPiS_S_ii --------------------------
	.section	.nv.info._Z13productMatrixPiS_S_ii,"",@"SHT_CUDA_INFO"
	.sectionflags	@""
	.align	4


	//----- nvinfo : EIATTR_CUDA_API_VERSION
	.align		4
        /*0000*/ 	.byte	0x04, 0x37
        /*0002*/ 	.short	(.L_29 - .L_28)
.L_28:
        /*0004*/ 	.word	0x00000082


	//----- nvinfo : EIATTR_KPARAM_INFO
	.align		4
.L_29:
        /*0008*/ 	.byte	0x04, 0x17
        /*000a*/ 	.short	(.L_31 - .L_30)
.L_30:
        /*000c*/ 	.word	0x00000000
        /*0010*/ 	.short	0x0004
        /*0012*/ 	.short	0x001c
        /*0014*/ 	.byte	0x00, 0xf0, 0x11, 0x00


	//----- nvinfo : EIATTR_KPARAM_INFO
	.align		4
.L_31:
        /*0018*/ 	.byte	0x04, 0x17
        /*001a*/ 	.short	(.L_33 - .L_32)
.L_32:
        /*001c*/ 	.word	0x00000000
        /*0020*/ 	.short	0x0003
        /*0022*/ 	.short	0x0018
        /*0024*/ 	.byte	0x00, 0xf0, 0x11, 0x00


	//----- nvinfo : EIATTR_KPARAM_INFO
	.align		4
.L_33:
        /*0028*/ 	.byte	0x04, 0x17
        /*002a*/ 	.short	(.L_35 - .L_34)
.L_34:
        /*002c*/ 	.word	0x00000000
        /*0030*/ 	.short	0x0002
        /*0032*/ 	.short	0x0010
        /*0034*/ 	.byte	0x00, 0xf5, 0x21, 0x00


	//----- nvinfo : EIATTR_KPARAM_INFO
	.align		4
.L_35:
        /*0038*/ 	.byte	0x04, 0x17
        /*003a*/ 	.short	(.L_37 - .L_36)
.L_36:
        /*003c*/ 	.word	0x00000000
        /*0040*/ 	.short	0x0001
        /*0042*/ 	.short	0x0008
        /*0044*/ 	.byte	0x00, 0xf5, 0x21, 0x00


	//----- nvinfo : EIATTR_KPARAM_INFO
	.align		4
.L_37:
        /*0048*/ 	.byte	0x04, 0x17
        /*004a*/ 	.short	(.L_39 - .L_38)
.L_38:
        /*004c*/ 	.word	0x00000000
        /*0050*/ 	.short	0x0000
        /*0052*/ 	.short	0x0000
        /*0054*/ 	.byte	0x00, 0xf5, 0x21, 0x00


	//----- nvinfo : EIATTR_SPARSE_MMA_MASK
	.align		4
.L_39:
        /*0058*/ 	.byte	0x03, 0x50
        /*005a*/ 	.short	0x0000


	//----- nvinfo : EIATTR_MAXREG_COUNT
	.align		4
        /*005c*/ 	.byte	0x03, 0x1b
        /*005e*/ 	.short	0x00ff


	//----- nvinfo : EIATTR_MERCURY_ISA_VERSION
	.align		4
        /*0060*/ 	.byte	0x03, 0x5f
        /*0062*/ 	.short	0x0101


	//----- nvinfo : EIATTR_VRC_CTA_INIT_COUNT
	.align		4
        /*0064*/ 	.byte	0x02, 0x4a
	.zero		1
	.zero		1


	//----- nvinfo : EIATTR_EXIT_INSTR_OFFSETS
	.align		4
        /*0068*/ 	.byte	0x04, 0x1c
        /*006a*/ 	.short	(.L_41 - .L_40)


	//   ....[0]....
.L_40:
        /*006c*/ 	.word	0x000000d0


	//   ....[1]....
        /*0070*/ 	.word	0x00000a70


	//----- nvinfo : EIATTR_CBANK_PARAM_SIZE
	.align		4
.L_41:
        /*0074*/ 	.byte	0x03, 0x19
        /*0076*/ 	.short	0x0020


	//----- nvinfo : EIATTR_PARAM_CBANK
	.align		4
        /*0078*/ 	.byte	0x04, 0x0a
        /*007a*/ 	.short	(.L_43 - .L_42)
	.align		4
.L_42:
        /*007c*/ 	.word	index@(.nv.constant0._Z13productMatrixPiS_S_ii)
        /*0080*/ 	.short	0x0380
        /*0082*/ 	.short	0x0020


	//----- nvinfo : EIATTR_SW_WAR
	.align		4
.L_43:
        /*0084*/ 	.byte	0x04, 0x36
        /*0086*/ 	.short	(.L_45 - .L_44)
.L_44:
        /*0088*/ 	.word	0x00000008
.L_45:


//--------------------- .nv.callgraph             --------------------------
	.section	.nv.callgraph,"",@"SHT_CUDA_CALLGRAPH"
	.align	4
	.sectionentsize	8
	.align		4
        /*0000*/ 	.word	0x00000000
	.align		4
        /*0004*/ 	.word	0xffffffff
	.align		4
        /*0008*/ 	.word	0x00000000
	.align		4
        /*000c*/ 	.word	0xfffffffe
	.align		4
        /*0010*/ 	.word	0x00000000
	.align		4
        /*0014*/ 	.word	0xfffffffd
	.align		4
        /*0018*/ 	.word	0x00000000
	.align		4
        /*001c*/ 	.word	0xfffffffc


//--------------------- .text._Z9addVectorPiS_S_i --------------------------
	.section	.text._Z9addVectorPiS_S_i,"ax",@progbits
	.align	128
        .global         _Z9addVectorPiS_S_i
        .type           _Z9addVectorPiS_S_i,@function
        .size           _Z9addVectorPiS_S_i,(.L_x_6 - _Z9addVectorPiS_S_i)
        .other          _Z9addVectorPiS_S_i,@"STO_CUDA_ENTRY STV_DEFAULT"
_Z9addVectorPiS_S_i:
.text._Z9addVectorPiS_S_i:
[----:B------:R-:W-:Y:S01]  /*0000*/  LDC R1, c[0x0][0x37c] ;  /* 0x0000df00ff017b82 */ /* 0x000fe20000000800 */
[----:B------:R-:W0:Y:S01]  /*0010*/  S2R R0, SR_CTAID.Y ;  /* 0x0000000000007919 */ /* 0x000e220000002600 */
[----:B------:R-:W1:Y:S06]  /*0020*/  LDCU UR4, c[0x0][0x360] ;  /* 0x00006c00ff0477ac */ /* 0x000e6c0008000800 */
[----:B------:R-:W2:Y:S01]  /*0030*/  S2UR UR5, SR_CTAID.X ;  /* 0x00000000000579c3 */ /* 0x000ea20000002500 */
[----:B------:R-:W0:Y:S01]  /*0040*/  S2R R3, SR_TID.Y ;  /* 0x0000000000037919 */ /* 0x000e220000002200 */
[----:B------:R-:W0:Y:S01]  /*0050*/  LDCU UR6, c[0x0][0x364] ;  /* 0x00006c80ff0677ac */ /* 0x000e220008000800 */
[----:B------:R-:W1:Y:S01]  /*0060*/  S2R R9, SR_TID.X ;  /* 0x0000000000097919 */ /* 0x000e620000002100 */
[----:B------:R-:W3:Y:S04]  /*0070*/  LDCU UR7, c[0x0][0x398] ;  /* 0x00007300ff0777ac */ /* 0x000ee80008000800 */
[----:B------:R-:W2:Y:S01]  /*0080*/  LDC R5, c[0x0][0x370] ;  /* 0x0000dc00ff057b82 */ /* 0x000ea20000000800 */
[----:B0-----:R-:W-:-:S04]  /*0090*/  IMAD R0, R0, UR6, R3 ;  /* 0x0000000600007c24 */ /* 0x001fc8000f8e0203 */
[----:B--2---:R-:W-:-:S04]  /*00a0*/  IMAD R0, R0, R5, UR5 ;  /* 0x0000000500007e24 */ /* 0x004fc8000f8e0205 */
[----:B-1----:R-:W-:-:S05]  /*00b0*/  IMAD R9, R0, UR4, R9 ;  /* 0x0000000400097c24 */ /* 0x002fca000f8e0209 */
[----:B---3--:R-:W-:-:S13]  /*00c0*/  ISETP.GE.U32.AND P0, PT, R9, UR7, PT ;  /* 0x0000000709007c0c */ /* 0x008fda000bf06070 */
[----:B------:R-:W-:Y:S05]  /*00d0*/  @P0 EXIT ;  /* 0x000000000000094d */ /* 0x000fea0003800000 */
[----:B------:R-:W0:Y:S01]  /*00e0*/  LDC.64 R2, c[0x0][0x380] ;  /* 0x0000e000ff027b82 */ /* 0x000e220000000a00 */
[----:B------:R-:W1:Y:S07]  /*00f0*/  LDCU.64 UR4, c[0x0][0x358] ;  /* 0x00006b00ff0477ac */ /* 0x000e6e0008000a00 */
[----:B------:R-:W2:Y:S08]  /*0100*/  LDC.64 R4, c[0x0][0x388] ;  /* 0x0000e200ff047b82 */ /* 0x000eb00000000a00 */
[----:B------:R-:W3:Y:S01]  /*0110*/  LDC.64 R6, c[0x0][0x390] ;  /* 0x0000e400ff067b82 */ /* 0x000ee20000000a00 */
[----:B0-----:R-:W-:-:S06]  /*0120*/  IMAD.WIDE.U32 R2, R9, 0x4, R2 ;  /* 0x0000000409027825 */ /* 0x001fcc00078e0002 */
[----:B-1----:R-:W4:Y:S01]  /*0130*/  LDG.E R2, desc[UR4][R2.64] ;  /* 0x0000000402027981 */ /* 0x002f22000c1e1900 */
[----:B--2---:R-:W-:-:S06]  /*0140*/  IMAD.WIDE.U32 R4, R9, 0x4, R4 ;  /* 0x0000000409047825 */ /* 0x004fcc00078e0004 */
[----:B------:R-:W4:Y:S01]  /*0150*/  LDG.E R5, desc[UR4][R4.64] ;  /* 0x0000000404057981 */ /* 0x000f22000c1e1900 */
[----:B---3--:R-:W-:Y:S01]  /*0160*/  IMAD.WIDE.U32 R6, R9, 0x4, R6 ;  /* 0x0000000409067825 */ /* 0x008fe200078e0006 */
[----:B----4-:R-:W-:-:S05]  /*0170*/  IADD3 R9, PT, PT, R2, R5, RZ ;  /* 0x0000000502097210 */ /* 0x010fca0007ffe0ff */
[----:B------:R-:W-:Y:S01]  /*0180*/  STG.E desc[UR4][R6.64], R9 ;  /* 0x0000000906007986 */ /* 0x000fe2000c101904 */
[----:B------:R-:W-:Y:S05]  /*0190*/  EXIT ;  /* 0x000000000000794d */ /* 0x000fea0003800000 */
.L_x_0:
[----:B------:R-:W-:-:S00]  /*01a0*/  BRA `(.L_x_0) ;  /* 0xfffffffc00fc7947 */ /* 0x000fc0000383ffff */
[----:B------:R-:W-:-:S00]  /*01b0*/  NOP ;  /* 0x0000000000007918 */ /* 0x000fc00000000000 */
        /* <DEDUP_REMOVED lines=12> */
.L_x_6:


//--------------------- .text._Z13productMatrixPiS_S_ii --------------------------
	.section	.text._Z13productMatrixPiS_S_ii,"ax",@progbits
	.align	128
        .global         _Z13productMatrixPiS_S_ii
        .type           _Z13productMatrixPiS_S_ii,@function
        .size           _Z13productMatrixPiS_S_ii,(.L_x_7 - _Z13productMatrixPiS_S_ii)
        .other          _Z13productMatrixPiS_S_ii,@"STO_CUDA_ENTRY STV_DEFAULT"
_Z13productMatrixPiS_S_ii:
.text._Z13productMatrixPiS_S_ii:
[----:B------:R-:W-:Y:S01]  /*0000*/  LDC R1, c[0x0][0x37c] ;  /* 0x0000df00ff017b82 */ /* 0x000fe20000000800 */
[----:B------:R-:W0:Y:S07]  /*0010*/  S2R R5, SR_TID.X ;  /* 0x0000000000057919 */ /* 0x000e2e0000002100 */
[----:B------:R-:W1:Y:S01]  /*0020*/  S2UR UR5, SR_CTAID.X ;  /* 0x00000000000579c3 */ /* 0x000e620000002500 */
[----:B------:R-:W1:Y:S01]  /*0030*/  LDCU UR4, c[0x0][0x360] ;  /* 0x00006c00ff0477ac */ /* 0x000e620008000800 */
[----:B------:R-:W2:Y:S01]  /*0040*/  S2R R0, SR_CTAID.Y ;  /* 0x0000000000007919 */ /* 0x000ea20000002600 */
[----:B------:R-:W2:Y:S01]  /*0050*/  LDCU UR6, c[0x0][0x364] ;  /* 0x00006c80ff0677ac */ /* 0x000ea20008000800 */
[----:B------:R-:W2:Y:S04]  /*0060*/  S2R R7, SR_TID.Y ;  /* 0x0000000000077919 */ /* 0x000ea80000002200 */
[----:B------:R-:W3:Y:S01]  /*0070*/  LDC.64 R16, c[0x0][0x398] ;  /* 0x0000e600ff107b82 */ /* 0x000ee20000000a00 */
[----:B-1----:R-:W-:-:S06]  /*0080*/  UIMAD UR4, UR4, UR5, URZ ;  /* 0x00000005040472a4 */ /* 0x002fcc000f8e02ff */
[----:B0-----:R-:W-:-:S04]  /*0090*/  IADD3 R3, PT, PT, R5, UR4, RZ ;  /* 0x0000000405037c10 */ /* 0x001fc8000fffe0ff */
[----:B---3--:R-:W-:Y:S01]  /*00a0*/  ISETP.GE.U32.AND P0, PT, R3, R17, PT ;  /* 0x000000110300720c */ /* 0x008fe20003f06070 */
[----:B--2---:R-:W-:-:S05]  /*00b0*/  IMAD R0, R0, UR6, R7 ;  /* 0x0000000600007c24 */ /* 0x004fca000f8e0207 */
[----:B------:R-:W-:-:S13]  /*00c0*/  ISETP.GE.U32.OR P0, PT, R0, R16, P0 ;  /* 0x000000100000720c */ /* 0x000fda0000706470 */
[----:B------:R-:W-:Y:S05]  /*00d0*/  @P0 EXIT ;  /* 0x000000000000094d */ /* 0x000fea0003800000 */
[----:B------:R-:W-:Y:S01]  /*00e0*/  ISETP.GE.AND P0, PT, R17, 0x1, PT ;  /* 0x000000011100780c */ /* 0x000fe20003f06270 */
[----:B------:R-:W0:Y:S01]  /*00f0*/  LDCU.64 UR6, c[0x0][0x358] ;  /* 0x00006b00ff0677ac */ /* 0x000e220008000a00 */
[----:B------:R-:W-:-:S11]  /*0100*/  HFMA2 R10, -RZ, RZ, 0, 0 ;  /* 0x00000000ff0a7431 */ /* 0x000fd600000001ff */
[----:B------:R-:W-:Y:S05]  /*0110*/  @!P0 BRA `(.L_x_1) ;  /* 0x0000000800448947 */ /* 0x000fea0003800000 */
[C---:B------:R-:W-:Y:S02]  /*0120*/  ISETP.GE.U32.AND P1, PT, R17.reuse, 0x8, PT ;  /* 0x000000081100780c */ /* 0x040fe40003f26070 */
[----:B------:R-:W-:Y:S02]  /*0130*/  LOP3.LUT R2, R17, 0x7, RZ, 0xc0, !PT ;  /* 0x0000000711027812 */ /* 0x000fe400078ec0ff */
[----:B------:R-:W-:Y:S02]  /*0140*/  MOV R10, RZ ;  /* 0x000000ff000a7202 */ /* 0x000fe40000000f00 */
[----:B------:R-:W-:Y:S02]  /*0150*/  ISETP.NE.AND P0, PT, R2, RZ, PT ;  /* 0x000000ff0200720c */ /* 0x000fe40003f05270 */
[----:B------:R-:W-:-:S05]  /*0160*/  MOV R4, RZ ;  /* 0x000000ff00047202 */ /* 0x000fca0000000f00 */
[----:B------:R-:W-:Y:S06]  /*0170*/  @!P1 BRA `(.L_x_2) ;  /* 0x0000000400249947 */ /* 0x000fec0003800000 */
[----:B------:R-:W-:Y:S01]  /*0180*/  LOP3.LUT R4, R17, 0x7ffffff8, RZ, 0xc0, !PT ;  /* 0x7ffffff811047812 */ /* 0x000fe200078ec0ff */
[C---:B------:R-:W-:Y:S01]  /*0190*/  IMAD R9, R16.reuse, 0x3, R3 ;  /* 0x0000000310097824 */ /* 0x040fe200078e0203 */
[C---:B------:R-:W-:Y:S01]  /*01a0*/  IADD3 R5, PT, PT, R16.reuse, UR4, R5 ;  /* 0x0000000410057c10 */ /* 0x040fe2000fffe005 */
[C-C-:B------:R-:W-:Y:S01]  /*01b0*/  IMAD R13, R16.reuse, 0x5, R3.reuse ;  /* 0x00000005100d7824 */ /* 0x140fe200078e0203 */
[CC--:B------:R-:W-:Y:S01]  /*01c0*/  LEA R7, R16.reuse, R3.reuse, 0x1 ;  /* 0x0000000310077211 */ /* 0x0c0fe200078e08ff */
[C-C-:B------:R-:W-:Y:S01]  /*01d0*/  IMAD R15, R16.reuse, 0x6, R3.reuse ;  /* 0x00000006100f7824 */ /* 0x140fe200078e0203 */
[C---:B------:R-:W-:Y:S01]  /*01e0*/  LEA R11, R16.reuse, R3, 0x2 ;  /* 0x00000003100b7211 */ /* 0x040fe200078e10ff */
[----:B------:R-:W-:Y:S01]  /*01f0*/  IMAD R27, R16, 0x7, R3 ;  /* 0x00000007101b7824 */ /* 0x000fe200078e0203 */
[----:B------:R-:W-:Y:S01]  /*0200*/  MOV R10, RZ ;  /* 0x000000ff000a7202 */ /* 0x000fe20000000f00 */
[----:B------:R-:W-:Y:S01]  /*0210*/  IMAD R6, R0, R17, 0x3 ;  /* 0x0000000300067424 */ /* 0x000fe200078e0211 */
[----:B------:R-:W-:-:S02]  /*0220*/  MOV R29, R3 ;  /* 0x00000003001d7202 */ /* 0x000fc40000000f00 */
[----:B------:R-:W-:-:S07]  /*0230*/  IADD3 R8, PT, PT, -R4, RZ, RZ ;  /* 0x000000ff04087210 */ /* 0x000fce0007ffe1ff */
.L_x_3:
[----:B------:R-:W1:Y:S01]  /*0240*/  LDC.64 R22, c[0x0][0x380] ;  /* 0x0000e000ff167b82 */ /* 0x000e620000000a00 */
[----:B------:R-:W-:-:S07]  /*0250*/  IADD3 R25, PT, PT, R6, -0x3, RZ ;  /* 0xfffffffd06197810 */ /* 0x000fce0007ffe0ff */
[----:B------:R-:W2:Y:S01]  /*0260*/  LDC.64 R18, c[0x0][0x388] ;  /* 0x0000e200ff127b82 */ /* 0x000ea20000000a00 */
[----:B-1----:R-:W-:-:S06]  /*0270*/  IMAD.WIDE.U32 R24, R25, 0x4, R22 ;  /* 0x0000000419187825 */ /* 0x002fcc00078e0016 */
[----:B0-----:R-:W3:Y:S01]  /*0280*/  LDG.E R25, desc[UR6][R24.64] ;  /* 0x0000000618197981 */ /* 0x001ee2000c1e1900 */
[----:B--2---:R-:W-:-:S06]  /*0290*/  IMAD.WIDE.U32 R20, R29, 0x4, R18 ;  /* 0x000000041d147825 */ /* 0x004fcc00078e0012 */
[----:B------:R-:W3:Y:S01]  /*02a0*/  LDG.E R20, desc[UR6][R20.64] ;  /* 0x0000000614147981 */ /* 0x000ee2000c1e1900 */
[C---:B------:R-:W-:Y:S02]  /*02b0*/  IADD3 R12, PT, PT, R6.reuse, -0x2, RZ ;  /* 0xfffffffe060c7810 */ /* 0x040fe40007ffe0ff */
[----:B------:R-:W-:Y:S01]  /*02c0*/  IADD3 R14, PT, PT, R6, -0x1, RZ ;  /* 0xffffffff060e7810 */ /* 0x000fe20007ffe0ff */
[----:B---3--:R-:W-:Y:S02]  /*02d0*/  IMAD R10, R25, R20, R10 ;  /* 0x00000014190a7224 */ /* 0x008fe400078e020a */
[----:B------:R-:W-:-:S04]  /*02e0*/  IMAD.WIDE.U32 R20, R12, 0x4, R22 ;  /* 0x000000040c147825 */ /* 0x000fc800078e0016 */
[----:B------:R-:W-:Y:S01]  /*02f0*/  IMAD.WIDE.U32 R24, R5, 0x4, R18 ;  /* 0x0000000405187825 */ /* 0x000fe200078e0012 */
[----:B------:R0:W2:Y:S04]  /*0300*/  LDG.E R12, desc[UR6][R20.64] ;  /* 0x00000006140c7981 */ /* 0x0000a8000c1e1900 */
[----:B------:R1:W2:Y:S01]  /*0310*/  LDG.E R26, desc[UR6][R24.64] ;  /* 0x00000006181a7981 */ /* 0x0002a2000c1e1900 */
[----:B0-----:R-:W-:-:S04]  /*0320*/  IMAD.WIDE.U32 R20, R14, 0x4, R22 ;  /* 0x000000040e147825 */ /* 0x001fc800078e0016 */
[----:B-1----:R-:W-:Y:S01]  /*0330*/  IMAD.WIDE.U32 R24, R7, 0x4, R18 ;  /* 0x0000000407187825 */ /* 0x002fe200078e0012 */
[----:B------:R0:W3:Y:S04]  /*0340*/  LDG.E R14, desc[UR6][R20.64] ;  /* 0x00000006140e7981 */ /* 0x0000e8000c1e1900 */
[----:B------:R1:W3:Y:S01]  /*0350*/  LDG.E R28, desc[UR6][R24.64] ;  /* 0x00000006181c7981 */ /* 0x0002e2000c1e1900 */
[----:B0-----:R-:W-:-:S04]  /*0360*/  IMAD.WIDE.U32 R20, R6, 0x4, R22 ;  /* 0x0000000406147825 */ /* 0x001fc800078e0016 */
[----:B-1----:R-:W-:-:S04]  /*0370*/  IMAD.WIDE.U32 R24, R9, 0x4, R18 ;  /* 0x0000000409187825 */ /* 0x002fc800078e0012 */
[----:B--2---:R-:W-:Y:S02]  /*0380*/  IMAD R10, R12, R26, R10 ;  /* 0x0000001a0c0a7224 */ /* 0x004fe400078e020a */
[----:B------:R-:W2:Y:S04]  /*0390*/  LDG.E R12, desc[UR6][R20.64] ;  /* 0x00000006140c7981 */ /* 0x000ea8000c1e1900 */
[----:B------:R0:W2:Y:S01]  /*03a0*/  LDG.E R26, desc[UR6][R24.64] ;  /* 0x00000006181a7981 */ /* 0x0000a2000c1e1900 */
[----:B---3--:R-:W-:Y:S01]  /*03b0*/  IMAD R10, R14, R28, R10 ;  /* 0x0000001c0e0a7224 */ /* 0x008fe200078e020a */
[----:B------:R-:W-:Y:S01]  /*03c0*/  IADD3 R14, PT, PT, R6, 0x1, RZ ;  /* 0x00000001060e7810 */ /* 0x000fe20007ffe0ff */
[----:B0-----:R-:W-:-:S04]  /*03d0*/  IMAD.WIDE.U32 R24, R11, 0x4, R18 ;  /* 0x000000040b187825 */ /* 0x001fc800078e0012 */
[----:B------:R-:W-:Y:S01]  /*03e0*/  IMAD.WIDE.U32 R20, R14, 0x4, R22 ;  /* 0x000000040e147825 */ /* 0x000fe200078e0016 */
[----:B------:R-:W3:Y:S04]  /*03f0*/  LDG.E R28, desc[UR6][R24.64] ;  /* 0x00000006181c7981 */ /* 0x000ee8000c1e1900 */
[----:B------:R0:W3:Y:S01]  /*0400*/  LDG.E R14, desc[UR6][R20.64] ;  /* 0x00000006140e7981 */ /* 0x0000e2000c1e1900 */
[----:B--2---:R-:W-:Y:S01]  /*0410*/  IMAD R10, R12, R26, R10 ;  /* 0x0000001a0c0a7224 */ /* 0x004fe200078e020a */
[C---:B------:R-:W-:Y:S02]  /*0420*/  IADD3 R26, PT, PT, R6.reuse, 0x3, RZ ;  /* 0x00000003061a7810 */ /* 0x040fe40007ffe0ff */
[----:B------:R-:W-:-:S03]  /*0430*/  IADD3 R12, PT, PT, R6, 0x2, RZ ;  /* 0x00000002060c7810 */ /* 0x000fc60007ffe0ff */
[----:B0-----:R-:W-:Y:S01]  /*0440*/  IMAD.WIDE.U32 R20, R26, 0x4, R22 ;  /* 0x000000041a147825 */ /* 0x001fe200078e0016 */
[----:B------:R-:W-:-:S03]  /*0450*/  IADD3 R26, PT, PT, R6, 0x4, RZ ;  /* 0x00000004061a7810 */ /* 0x000fc60007ffe0ff */
[--C-:B------:R-:W-:Y:S02]  /*0460*/  IMAD.WIDE.U32 R24, R12, 0x4, R22.reuse ;  /* 0x000000040c187825 */ /* 0x100fe400078e0016 */
[----:B------:R0:W2:Y:S02]  /*0470*/  LDG.E R12, desc[UR6][R20.64] ;  /* 0x00000006140c7981 */ /* 0x0000a4000c1e1900 */
[----:B------:R-:W-:-:S04]  /*0480*/  IMAD.WIDE.U32 R22, R26, 0x4, R22 ;  /* 0x000000041a167825 */ /* 0x000fc800078e0016 */
[----:B---3--:R-:W-:Y:S02]  /*0490*/  IMAD R10, R14, R28, R10 ;  /* 0x0000001c0e0a7224 */ /* 0x008fe400078e020a */
[----:B------:R-:W3:Y:S01]  /*04a0*/  LDG.E R23, desc[UR6][R22.64] ;  /* 0x0000000616177981 */ /* 0x000ee2000c1e1900 */
[----:B0-----:R-:W-:-:S03]  /*04b0*/  IMAD.WIDE.U32 R20, R13, 0x4, R18 ;  /* 0x000000040d147825 */ /* 0x001fc600078e0012 */
[----:B------:R0:W4:Y:S04]  /*04c0*/  LDG.E R14, desc[UR6][R24.64] ;  /* 0x00000006180e7981 */ /* 0x000128000c1e1900 */
[----:B------:R-:W4:Y:S01]  /*04d0*/  LDG.E R26, desc[UR6][R20.64] ;  /* 0x00000006141a7981 */ /* 0x000f22000c1e1900 */
[----:B0-----:R-:W-:-:S04]  /*04e0*/  IMAD.WIDE.U32 R24, R15, 0x4, R18 ;  /* 0x000000040f187825 */ /* 0x001fc800078e0012 */
[----:B------:R-:W-:Y:S01]  /*04f0*/  IMAD.WIDE.U32 R18, R27, 0x4, R18 ;  /* 0x000000041b127825 */ /* 0x000fe200078e0012 */
[----:B------:R-:W2:Y:S05]  /*0500*/  LDG.E R28, desc[UR6][R24.64] ;  /* 0x00000006181c7981 */ /* 0x000eaa000c1e1900 */
[----:B------:R-:W3:Y:S01]  /*0510*/  LDG.E R18, desc[UR6][R18.64] ;  /* 0x0000000612127981 */ /* 0x000ee2000c1e1900 */
[----:B------:R-:W-:-:S04]  /*0520*/  IADD3 R8, PT, PT, R8, 0x8, RZ ;  /* 0x0000000808087810 */ /* 0x000fc80007ffe0ff */
[----:B------:R-:W-:Y:S02]  /*0530*/  ISETP.NE.AND P1, PT, R8, RZ, PT ;  /* 0x000000ff0800720c */ /* 0x000fe40003f25270 */
[----:B------:R-:W-:Y:S02]  /*0540*/  IADD3 R6, PT, PT, R6, 0x8, RZ ;  /* 0x0000000806067810 */ /* 0x000fe40007ffe0ff */
[C---:B------:R-:W-:Y:S02]  /*0550*/  LEA R5, R16.reuse, R5, 0x3 ;  /* 0x0000000510057211 */ /* 0x040fe400078e18ff */
[C---:B------:R-:W-:Y:S02]  /*0560*/  LEA R7, R16.reuse, R7, 0x3 ;  /* 0x0000000710077211 */ /* 0x040fe400078e18ff */
[C---:B------:R-:W-:Y:S02]  /*0570*/  LEA R9, R16.reuse, R9, 0x3 ;  /* 0x0000000910097211 */ /* 0x040fe400078e18ff */
[----:B------:R-:W-:-:S02]  /*0580*/  LEA R11, R16, R11, 0x3 ;  /* 0x0000000b100b7211 */ /* 0x000fc400078e18ff */
[C---:B------:R-:W-:Y:S02]  /*0590*/  LEA R13, R16.reuse, R13, 0x3 ;  /* 0x0000000d100d7211 */ /* 0x040fe400078e18ff */
[C---:B------:R-:W-:Y:S02]  /*05a0*/  LEA R15, R16.reuse, R15, 0x3 ;  /* 0x0000000f100f7211 */ /* 0x040fe400078e18ff */
[C---:B------:R-:W-:Y:S02]  /*05b0*/  LEA R27, R16.reuse, R27, 0x3 ;  /* 0x0000001b101b7211 */ /* 0x040fe400078e18ff */
[----:B------:R-:W-:Y:S01]  /*05c0*/  LEA R29, R16, R29, 0x3 ;  /* 0x0000001d101d7211 */ /* 0x000fe200078e18ff */
[----:B----4-:R-:W-:-:S04]  /*05d0*/  IMAD R10, R14, R26, R10 ;  /* 0x0000001a0e0a7224 */ /* 0x010fc800078e020a */
[----:B--2---:R-:W-:-:S04]  /*05e0*/  IMAD R10, R12, R28, R10 ;  /* 0x0000001c0c0a7224 */ /* 0x004fc800078e020a */
[----:B---3--:R-:W-:Y:S01]  /*05f0*/  IMAD R10, R23, R18, R10 ;  /* 0x00000012170a7224 */ /* 0x008fe200078e020a */
[----:B------:R-:W-:Y:S06]  /*0600*/  @P1 BRA `(.L_x_3) ;  /* 0xfffffffc000c1947 */ /* 0x000fec000383ffff */
.L_x_2:
[----:B------:R-:W-:Y:S05]  /*0610*/  @!P0 BRA `(.L_x_1) ;  /* 0x0000000400048947 */ /* 0x000fea0003800000 */
[----:B------:R-:W-:Y:S02]  /*0620*/  ISETP.GE.U32.AND P0, PT, R2, 0x4, PT ;  /* 0x000000040200780c */ /* 0x000fe40003f06070 */
[----:B------:R-:W-:-:S04]  /*0630*/  LOP3.LUT R11, R17, 0x3, RZ, 0xc0, !PT ;  /* 0x00000003110b7812 */ /* 0x000fc800078ec0ff */
[----:B------:R-:W-:-:S07]  /*0640*/  ISETP.NE.AND P1, PT, R11, RZ, PT ;  /* 0x000000ff0b00720c */ /* 0x000fce0003f25270 */
[----:B------:R-:W-:Y:S06]  /*0650*/  @!P0 BRA `(.L_x_4) ;  /* 0x00000000007c8947 */ /* 0x000fec0003800000 */
[----:B------:R-:W1:Y:S01]  /*0660*/  LDC.64 R6, c[0x0][0x388] ;  /* 0x0000e200ff067b82 */ /* 0x000e620000000a00 */
[----:B------:R-:W-:Y:S02]  /*0670*/  IMAD R13, R0, R17, R4 ;  /* 0x00000011000d7224 */ /* 0x000fe400078e0204 */
[----:B------:R-:W-:-:S03]  /*0680*/  IMAD R15, R4, R16, R3 ;  /* 0x00000010040f7224 */ /* 0x000fc600078e0203 */
[C---:B------:R-:W-:Y:S02]  /*0690*/  IADD3 R23, PT, PT, R13.reuse, 0x1, RZ ;  /* 0x000000010d177810 */ /* 0x040fe40007ffe0ff */
[----:B------:R-:W2:Y:S01]  /*06a0*/  LDC.64 R8, c[0x0][0x380] ;  /* 0x0000e000ff087b82 */ /* 0x000ea20000000a00 */
[C---:B------:R-:W-:Y:S02]  /*06b0*/  IADD3 R27, PT, PT, R13.reuse, 0x2, RZ ;  /* 0x000000020d1b7810 */ /* 0x040fe40007ffe0ff */
[----:B------:R-:W-:Y:S01]  /*06c0*/  IADD3 R2, PT, PT, R13, 0x3, RZ ;  /* 0x000000030d027810 */ /* 0x000fe20007ffe0ff */
[C---:B-1----:R-:W-:Y:S01]  /*06d0*/  IMAD.WIDE.U32 R20, R15.reuse, 0x4, R6 ;  /* 0x000000040f147825 */ /* 0x042fe200078e0006 */
[----:B------:R-:W-:-:S04]  /*06e0*/  IADD3 R15, PT, PT, R15, R16, RZ ;  /* 0x000000100f0f7210 */ /* 0x000fc80007ffe0ff */
[-C--:B------:R-:W-:Y:S01]  /*06f0*/  IADD3 R29, PT, PT, R15, R16.reuse, RZ ;  /* 0x000000100f1d7210 */ /* 0x080fe20007ffe0ff */
[--C-:B--2---:R-:W-:Y:S01]  /*0700*/  IMAD.WIDE.U32 R24, R13, 0x4, R8.reuse ;  /* 0x000000040d187825 */ /* 0x104fe200078e0008 */
[----:B0-----:R-:W2:Y:S03]  /*0710*/  LDG.E R20, desc[UR6][R20.64] ;  /* 0x0000000614147981 */ /* 0x001ea6000c1e1900 */
[----:B------:R-:W-:Y:S01]  /*0720*/  IMAD.WIDE.U32 R22, R23, 0x4, R8 ;  /* 0x0000000417167825 */ /* 0x000fe200078e0008 */
[----:B------:R-:W2:Y:S03]  /*0730*/  LDG.E R5, desc[UR6][R24.64] ;  /* 0x0000000618057981 */ /* 0x000ea6000c1e1900 */
[----:B------:R-:W-:Y:S02]  /*0740*/  IMAD.WIDE.U32 R18, R15, 0x4, R6 ;  /* 0x000000040f127825 */ /* 0x000fe400078e0006 */
[----:B------:R-:W3:Y:S02]  /*0750*/  LDG.E R22, desc[UR6][R22.64] ;  /* 0x0000000616167981 */ /* 0x000ee4000c1e1900 */
[----:B------:R-:W-:Y:S01]  /*0760*/  IMAD.WIDE.U32 R14, R27, 0x4, R8 ;  /* 0x000000041b0e7825 */ /* 0x000fe200078e0008 */
[C---:B------:R-:W-:Y:S01]  /*0770*/  IADD3 R27, PT, PT, R29.reuse, R16, RZ ;  /* 0x000000101d1b7210 */ /* 0x040fe20007ffe0ff */
[----:B------:R-:W3:Y:S02]  /*0780*/  LDG.E R19, desc[UR6][R18.64] ;  /* 0x0000000612137981 */ /* 0x000ee4000c1e1900 */
[----:B------:R-:W-:-:S02]  /*0790*/  IMAD.WIDE.U32 R12, R29, 0x4, R6 ;  /* 0x000000041d0c7825 */ /* 0x000fc400078e0006 */
[----:B------:R-:W4:Y:S02]  /*07a0*/  LDG.E R14, desc[UR6][R14.64] ;  /* 0x000000060e0e7981 */ /* 0x000f24000c1e1900 */
[----:B------:R-:W-:Y:S02]  /*07b0*/  IMAD.WIDE.U32 R8, R2, 0x4, R8 ;  /* 0x0000000402087825 */ /* 0x000fe400078e0008 */
[----:B------:R-:W4:Y:S02]  /*07c0*/  LDG.E R12, desc[UR6][R12.64] ;  /* 0x000000060c0c7981 */ /* 0x000f24000c1e1900 */
[----:B------:R-:W-:Y:S02]  /*07d0*/  IMAD.WIDE.U32 R6, R27, 0x4, R6 ;  /* 0x000000041b067825 */ /* 0x000fe400078e0006 */
[----:B------:R-:W5:Y:S04]  /*07e0*/  LDG.E R8, desc[UR6][R8.64] ;  /* 0x0000000608087981 */ /* 0x000f68000c1e1900 */
[----:B------:R-:W5:Y:S01]  /*07f0*/  LDG.E R6, desc[UR6][R6.64] ;  /* 0x0000000606067981 */ /* 0x000f62000c1e1900 */
[----:B------:R-:W-:Y:S01]  /*0800*/  IADD3 R4, PT, PT, R4, 0x4, RZ ;  /* 0x0000000404047810 */ /* 0x000fe20007ffe0ff */
[----:B--2---:R-:W-:-:S04]  /*0810*/  IMAD R5, R5, R20, R10 ;  /* 0x0000001405057224 */ /* 0x004fc800078e020a */
[----:B---3--:R-:W-:-:S04]  /*0820*/  IMAD R5, R22, R19, R5 ;  /* 0x0000001316057224 */ /* 0x008fc800078e0205 */
[----:B----4-:R-:W-:-:S04]  /*0830*/  IMAD R5, R14, R12, R5 ;  /* 0x0000000c0e057224 */ /* 0x010fc800078e0205 */
[----:B-----5:R-:W-:-:S07]  /*0840*/  IMAD R10, R8, R6, R5 ;  /* 0x00000006080a7224 */ /* 0x020fce00078e0205 */
.L_x_4:
[----:B------:R-:W-:Y:S05]  /*0850*/  @!P1 BRA `(.L_x_1) ;  /* 0x0000000000749947 */ /* 0x000fea0003800000 */
[----:B------:R-:W1:Y:S01]  /*0860*/  LDC.64 R14, c[0x0][0x388] ;  /* 0x0000e200ff0e7b82 */ /* 0x000e620000000a00 */
[----:B------:R-:W-:Y:S02]  /*0870*/  ISETP.NE.AND P0, PT, R11, 0x1, PT ;  /* 0x000000010b00780c */ /* 0x000fe40003f05270 */
[----:B------:R-:W-:-:S04]  /*0880*/  LOP3.LUT R2, R17, 0x1, RZ, 0xc0, !PT ;  /* 0x0000000111027812 */ /* 0x000fc800078ec0ff */
[----:B------:R-:W-:Y:S01]  /*0890*/  ISETP.NE.U32.AND P1, PT, R2, 0x1, PT ;  /* 0x000000010200780c */ /* 0x000fe20003f25070 */
[----:B------:R-:W2:Y:S06]  /*08a0*/  LDC.64 R18, c[0x0][0x380] ;  /* 0x0000e000ff127b82 */ /* 0x000eac0000000a00 */
[----:B------:R-:W-:Y:S02]  /*08b0*/  @P0 IMAD R5, R0, R17, R4 ;  /* 0x0000001100050224 */ /* 0x000fe400078e0204 */
[----:B------:R-:W3:Y:S01]  /*08c0*/  LDC.64 R8, c[0x0][0x380] ;  /* 0x0000e000ff087b82 */ /* 0x000ee20000000a00 */
[C---:B------:R-:W-:Y:S01]  /*08d0*/  @P0 IMAD R13, R4.reuse, R16, R3 ;  /* 0x00000010040d0224 */ /* 0x040fe200078e0203 */
[----:B------:R-:W-:-:S02]  /*08e0*/  @P0 IADD3 R4, PT, PT, R4, 0x2, RZ ;  /* 0x0000000204040810 */ /* 0x000fc40007ffe0ff */
[----:B------:R-:W-:-:S04]  /*08f0*/  @P0 IADD3 R11, PT, PT, R5, 0x1, RZ ;  /* 0x00000001050b0810 */ /* 0x000fc80007ffe0ff */
[----:B------:R-:W4:Y:S01]  /*0900*/  LDC.64 R6, c[0x0][0x388] ;  /* 0x0000e200ff067b82 */ /* 0x000f220000000a00 */
[C---:B------:R-:W-:Y:S01]  /*0910*/  @P0 IADD3 R25, PT, PT, R13.reuse, R16, RZ ;  /* 0x000000100d190210 */ /* 0x040fe20007ffe0ff */
[----:B-1----:R-:W-:-:S04]  /*0920*/  @P0 IMAD.WIDE.U32 R12, R13, 0x4, R14 ;  /* 0x000000040d0c0825 */ /* 0x002fc800078e000e */
[--C-:B--2---:R-:W-:Y:S02]  /*0930*/  @P0 IMAD.WIDE.U32 R20, R5, 0x4, R18.reuse ;  /* 0x0000000405140825 */ /* 0x104fe400078e0012 */
[----:B0-----:R-:W2:Y:S02]  /*0940*/  @P0 LDG.E R12, desc[UR6][R12.64] ;  /* 0x000000060c0c0981 */ /* 0x001ea4000c1e1900 */
[----:B------:R-:W-:Y:S02]  /*0950*/  @P0 IMAD.WIDE.U32 R18, R11, 0x4, R18 ;  /* 0x000000040b120825 */ /* 0x000fe400078e0012 */
[----:B------:R-:W2:Y:S02]  /*0960*/  @P0 LDG.E R5, desc[UR6][R20.64] ;  /* 0x0000000614050981 */ /* 0x000ea4000c1e1900 */
[----:B------:R-:W-:Y:S02]  /*0970*/  @!P1 IMAD R23, R4, R16, R3 ;  /* 0x0000001004179224 */ /* 0x000fe400078e0203 */
[----:B------:R-:W-:Y:S01]  /*0980*/  @!P1 IMAD R11, R0, R17, R4 ;  /* 0x00000011000b9224 */ /* 0x000fe200078e0204 */
[----:B------:R-:W5:Y:S01]  /*0990*/  @P0 LDG.E R18, desc[UR6][R18.64] ;  /* 0x0000000612120981 */ /* 0x000f62000c1e1900 */
[----:B------:R-:W-:-:S04]  /*09a0*/  @P0 IMAD.WIDE.U32 R14, R25, 0x4, R14 ;  /* 0x00000004190e0825 */ /* 0x000fc800078e000e */
[----:B---3--:R-:W-:Y:S02]  /*09b0*/  @!P1 IMAD.WIDE.U32 R8, R11, 0x4, R8 ;  /* 0x000000040b089825 */ /* 0x008fe400078e0008 */
[----:B------:R-:W5:Y:S02]  /*09c0*/  @P0 LDG.E R14, desc[UR6][R14.64] ;  /* 0x000000060e0e0981 */ /* 0x000f64000c1e1900 */
[----:B----4-:R-:W-:Y:S02]  /*09d0*/  @!P1 IMAD.WIDE.U32 R6, R23, 0x4, R6 ;  /* 0x0000000417069825 */ /* 0x010fe400078e0006 */
[----:B------:R-:W3:Y:S04]  /*09e0*/  @!P1 LDG.E R9, desc[UR6][R8.64] ;  /* 0x0000000608099981 */ /* 0x000ee8000c1e1900 */
[----:B------:R-:W3:Y:S01]  /*09f0*/  @!P1 LDG.E R6, desc[UR6][R6.64] ;  /* 0x0000000606069981 */ /* 0x000ee2000c1e1900 */
[----:B--2---:R-:W-:-:S04]  /*0a00*/  @P0 IMAD R5, R5, R12, R10 ;  /* 0x0000000c05050224 */ /* 0x004fc800078e020a */
[----:B-----5:R-:W-:-:S04]  /*0a10*/  @P0 IMAD R10, R18, R14, R5 ;  /* 0x0000000e120a0224 */ /* 0x020fc800078e0205 */
[----:B---3--:R-:W-:-:S07]  /*0a20*/  @!P1 IMAD R10, R9, R6, R10 ;  /* 0x00000006090a9224 */ /* 0x008fce00078e020a */
.L_x_1:
[----:B------:R-:W1:Y:S01]  /*0a30*/  LDC.64 R4, c[0x0][0x390] ;  /* 0x0000e400ff047b82 */ /* 0x000e620000000a00 */
[----:B------:R-:W-:-:S04]  /*0a40*/  IMAD R3, R0, R17, R3 ;  /* 0x0000001100037224 */ /* 0x000fc800078e0203 */
[----:B-1----:R-:W-:-:S05]  /*0a50*/  IMAD.WIDE.U32 R2, R3, 0x4, R4 ;  /* 0x0000000403027825 */ /* 0x002fca00078e0004 */
[----:B0-----:R-:W-:Y:S01]  /*0a60*/  STG.E desc[UR6][R2.64], R10 ;  /* 0x0000000a02007986 */ /* 0x001fe2000c101906 */
[----:B------:R-:W-:Y:S05]  /*0a70*/  EXIT ;  /* 0x000000000000794d */ /* 0x000fea0003800000 */
.L_x_5:
        /* <DEDUP_REMOVED lines=16> */
.L_x_7:


//--------------------- .nv.shared.reserved.0     --------------------------
	.section	.nv.shared.reserved.0,"aw",@nobits
	.weak		__nv_reservedSMEM_offset_0_alias
	.size		__nv_reservedSMEM_offset_0_alias, 0, 64
	.other		__nv_reservedSMEM_offset_0_alias,@"STO_CUDA_RESERVED_SHARED STV_DEFAULT"
__nv_reservedSMEM_offset_0_alias:
	.zero		0
	.zero		64


//--------------------- .nv.constant0._Z9addVectorPiS_S_i --------------------------
	.section	.nv.constant0._Z9addVectorPiS_S_i,"a",@progbits
	.sectionflags	@""
	.align	4
.nv.constant0._Z9addVectorPiS_S_i:
	.zero		924


//--------------------- .nv.constant0._Z13productMatrixPiS_S_ii --------------------------
	.section	.nv.constant0._Z13productMatrixPiS_S_ii,"a",@progbits
	.sectionflags	@""
	.align	4
.nv.constant0._Z13productMatrixPiS_S_ii:
	.zero		928


//--------------------- SYMBOLS --------------------------

	.type		.nv.reservedSmem.offset0,@object
	.size		.nv.reservedSmem.offset0,0x4
